//
// Generated by NVIDIA NVVM Compiler
//
// Compiler Build ID: CL-36424714
// Cuda compilation tools, release 13.0, V13.0.88
// Based on NVVM 20.0.0
//

.version 9.0
.target sm_100
.address_size 64

	// .globl	_Z7simstepiiPhS_

.visible .entry _Z7simstepiiPhS_(
	.param .u32 _Z7simstepiiPhS__param_0,
	.param .u32 _Z7simstepiiPhS__param_1,
	.param .u64 .ptr .align 1 _Z7simstepiiPhS__param_2,
	.param .u64 .ptr .align 1 _Z7simstepiiPhS__param_3
)
{
	.reg .pred 	%p<45>;
	.reg .b16 	%rs<6>;
	.reg .b32 	%r<59>;
	.reg .b64 	%rd<19>;

	ld.param.u32 	%r28, [_Z7simstepiiPhS__param_0];
	ld.param.u32 	%r29, [_Z7simstepiiPhS__param_1];
	ld.param.u64 	%rd7, [_Z7simstepiiPhS__param_2];
	ld.param.u64 	%rd8, [_Z7simstepiiPhS__param_3];
	cvta.to.global.u64 	%rd9, %rd8;
	cvta.to.global.u64 	%rd1, %rd7;
	mov.u32 	%r31, %ctaid.x;
	shl.b32 	%r32, %r31, 4;
	mov.u32 	%r33, %tid.x;
	add.s32 	%r1, %r32, %r33;
	mov.u32 	%r34, %ctaid.y;
	shl.b32 	%r35, %r34, 4;
	mov.u32 	%r36, %tid.y;
	add.s32 	%r2, %r35, %r36;
	mul.lo.s32 	%r3, %r29, %r1;
	add.s32 	%r37, %r3, %r2;
	cvt.s64.s32 	%rd10, %r37;
	add.s64 	%rd2, %rd1, %rd10;
	ld.global.u8 	%rs1, [%rd2];
	add.s64 	%rd3, %rd9, %rd10;
	st.global.u8 	[%rd3], %rs1;
	setp.gt.s32 	%p4, %r1, 0;
	setp.le.s32 	%p5, %r1, %r29;
	and.pred  	%p1, %p4, %p5;
	not.pred 	%p6, %p1;
	setp.ge.s32 	%p7, %r2, %r28;
	mov.b32 	%r51, 0;
	or.pred  	%p8, %p7, %p6;
	@%p8 bra 	$L__BB0_2;
	sub.s32 	%r38, %r3, %r29;
	add.s32 	%r39, %r38, %r2;
	cvt.s64.s32 	%rd11, %r39;
	add.s64 	%rd12, %rd1, %rd11;
	ld.global.u8 	%r51, [%rd12];
$L__BB0_2:
	setp.ge.s32 	%p9, %r2, %r28;
	add.s32 	%r41, %r1, 1;
	setp.gt.s32 	%p10, %r1, -2;
	setp.lt.s32 	%p11, %r41, %r29;
	and.pred  	%p2, %p10, %p11;
	not.pred 	%p12, %p2;
	mov.b32 	%r52, 0;
	or.pred  	%p13, %p9, %p12;
	@%p13 bra 	$L__BB0_4;
	cvt.s64.s32 	%rd13, %r29;
	add.s64 	%rd14, %rd2, %rd13;
	ld.global.u8 	%r52, [%rd14];
$L__BB0_4:
	add.s32 	%r8, %r52, %r51;
	setp.gt.s32 	%p14, %r1, -1;
	setp.lt.s32 	%p15, %r1, %r29;
	and.pred  	%p3, %p14, %p15;
	not.pred 	%p16, %p3;
	setp.eq.s32 	%p17, %r2, 0;
	or.pred  	%p18, %p17, %p16;
	setp.gt.s32 	%p19, %r2, %r28;
	mov.b32 	%r53, 0;
	or.pred  	%p20, %p19, %p18;
	@%p20 bra 	$L__BB0_6;
	ld.global.u8 	%r53, [%rd2+-1];
$L__BB0_6:
	add.s32 	%r11, %r8, %r53;
	add.s32 	%r12, %r2, 1;
	setp.ge.s32 	%p21, %r12, %r28;
	mov.b32 	%r54, 0;
	or.pred  	%p23, %p16, %p21;
	@%p23 bra 	$L__BB0_8;
	ld.global.u8 	%r54, [%rd2+1];
$L__BB0_8:
	setp.gt.s32 	%p24, %r2, %r28;
	setp.eq.s32 	%p25, %r2, 0;
	add.s32 	%r15, %r11, %r54;
	or.pred  	%p27, %p25, %p6;
	sub.s32 	%r46, %r3, %r29;
	cvt.s64.s32 	%rd15, %r46;
	cvt.u64.u32 	%rd4, %r2;
	add.s64 	%rd16, %rd4, %rd15;
	add.s64 	%rd5, %rd1, %rd16;
	mov.b32 	%r55, 0;
	or.pred  	%p28, %p24, %p27;
	@%p28 bra 	$L__BB0_10;
	ld.global.u8 	%r55, [%rd5+-1];
$L__BB0_10:
	setp.ge.s32 	%p29, %r12, %r28;
	add.s32 	%r18, %r15, %r55;
	mov.b32 	%r56, 0;
	or.pred  	%p31, %p6, %p29;
	@%p31 bra 	$L__BB0_12;
	ld.global.u8 	%r56, [%rd5+1];
$L__BB0_12:
	setp.gt.s32 	%p32, %r2, %r28;
	setp.eq.s32 	%p33, %r2, 0;
	add.s32 	%r21, %r18, %r56;
	or.pred  	%p35, %p33, %p12;
	add.s32 	%r49, %r3, %r29;
	cvt.s64.s32 	%rd17, %r49;
	add.s64 	%rd18, %rd4, %rd17;
	add.s64 	%rd6, %rd1, %rd18;
	mov.b32 	%r57, 0;
	or.pred  	%p36, %p32, %p35;
	@%p36 bra 	$L__BB0_14;
	ld.global.u8 	%r57, [%rd6+-1];
$L__BB0_14:
	setp.ge.s32 	%p37, %r12, %r28;
	add.s32 	%r24, %r21, %r57;
	mov.b32 	%r58, 0;
	or.pred  	%p39, %p12, %p37;
	@%p39 bra 	$L__BB0_16;
	ld.global.u8 	%r58, [%rd6+1];
$L__BB0_16:
	add.s32 	%r27, %r24, %r58;
	setp.gt.u32 	%p40, %r27, 1;
	@%p40 bra 	$L__BB0_18;
	mov.b16 	%rs5, 0;
	st.global.u8 	[%rd3], %rs5;
	bra.uni 	$L__BB0_22;
$L__BB0_18:
	setp.lt.u32 	%p41, %r27, 4;
	@%p41 bra 	$L__BB0_20;
	mov.b16 	%rs4, 0;
	st.global.u8 	[%rd3], %rs4;
	bra.uni 	$L__BB0_22;
$L__BB0_20:
	setp.ne.s32 	%p42, %r27, 3;
	setp.ne.s16 	%p43, %rs1, 0;
	or.pred  	%p44, %p42, %p43;
	@%p44 bra 	$L__BB0_22;
	mov.b16 	%rs3, 1;
	st.global.u8 	[%rd3], %rs3;
$L__BB0_22:
	ret;

}


// ===== COMPILED SASS (sm_100) =====

	.target	sm_100

	.elftype	@"ET_EXEC"


//--------------------- .note.nv.tkinfo           --------------------------
	.section	.note.nv.tkinfo,"",@"SHT_NOTE"
	.sectionflags	@"SHF_NOTE_NV_TKINFO"
	.tkinfo
        /*0018*/ 	.word	0x00000002
        /*0030*/ 	.string	""
        /*0030*/ 	.string	"ptxas"
        /*0030*/ 	.string	"Cuda compilation tools, release 13.0, V13.0.88"
        /*0030*/ 	.string	"Build cuda_13.0.r13.0/compiler.36424714_0"
        /*0030*/ 	.string	"-arch sm_100 -m 64 "



//--------------------- .note.nv.cuinfo           --------------------------
	.section	.note.nv.cuinfo,"",@"SHT_NOTE"
	.sectionflags	@"SHF_NOTE_NV_CUINFO"
        /*0018*/ 	.short	0x0002
        /*001a*/ 	.short	0x0064
        /*001c*/ 	.short	0x0082
	.zero		2


//--------------------- .nv.info                  --------------------------
	.section	.nv.info,"",@"SHT_CUDA_INFO"
	.align	4


	//----- nvinfo : EIATTR_REGCOUNT
	.align		4
        /*0000*/ 	.byte	0x04, 0x2f
        /*0002*/ 	.short	(.L_1 - .L_0)
	.align		4
.L_0:
        /*0004*/ 	.word	index@(_Z7simstepiiPhS_)
        /*0008*/ 	.word	0x00000018


	//----- nvinfo : EIATTR_FRAME_SIZE
	.align		4
.L_1:
        /*000c*/ 	.byte	0x04, 0x11
        /*000e*/ 	.short	(.L_3 - .L_2)
	.align		4
.L_2:
        /*0010*/ 	.word	index@(_Z7simstepiiPhS_)
        /*0014*/ 	.word	0x00000000


	//----- nvinfo : EIATTR_MIN_STACK_SIZE
	.align		4
.L_3:
        /*0018*/ 	.byte	0x04, 0x12
        /*001a*/ 	.short	(.L_5 - .L_4)
	.align		4
.L_4:
        /*001c*/ 	.word	index@(_Z7simstepiiPhS_)
        /*0020*/ 	.word	0x00000000
.L_5:


//--------------------- .nv.compat                --------------------------
	.section	.nv.compat,"",@"SHT_CUDA_COMPAT_INFO"
	.align	4
        /*0000*/ 	.byte	0x02, 0x09, 0x00, 0x00, 0x02, 0x02, 0x01, 0x00, 0x02, 0x05, 0x05, 0x00, 0x03, 0x07, 0x01, 0x01
        /*0010*/ 	.byte	0x02, 0x03, 0x00, 0x00, 0x02, 0x06, 0x01, 0x00, 0x04, 0x0b, 0x08, 0x00, 0x09, 0x00, 0x00, 0x00
        /*0020*/ 	.byte	0x00, 0x00, 0x00, 0x00


//--------------------- .nv.info._Z7simstepiiPhS_ --------------------------
	.section	.nv.info._Z7simstepiiPhS_,"",@"SHT_CUDA_INFO"
	.sectionflags	@""
	.align	4


	//----- nvinfo : EIATTR_CUDA_API_VERSION
	.align		4
        /*0000*/ 	.byte	0x04, 0x37
        /*0002*/ 	.short	(.L_7 - .L_6)
.L_6:
        /*0004*/ 	.word	0x00000082


	//----- nvinfo : EIATTR_KPARAM_INFO
	.align		4
.L_7:
        /*0008*/ 	.byte	0x04, 0x17
        /*000a*/ 	.short	(.L_9 - .L_8)
.L_8:
        /*000c*/ 	.word	0x00000000
        /*0010*/ 	.short	0x0003
        /*0012*/ 	.short	0x0010
        /*0014*/ 	.byte	0x00, 0xf5, 0x21, 0x00


	//----- nvinfo : EIATTR_KPARAM_INFO
	.align		4
.L_9:
        /*0018*/ 	.byte	0x04, 0x17
        /*001a*/ 	.short	(.L_11 - .L_10)
.L_10:
        /*001c*/ 	.word	0x00000000
        /*0020*/ 	.short	0x0002
        /*0022*/ 	.short	0x0008
        /*0024*/ 	.byte	0x00, 0xf5, 0x21, 0x00


	//----- nvinfo : EIATTR_KPARAM_INFO
	.align		4
.L_11:
        /*0028*/ 	.byte	0x04, 0x17
        /*002a*/ 	.short	(.L_13 - .L_12)
.L_12:
        /*002c*/ 	.word	0x00000000
        /*0030*/ 	.short	0x0001
        /*0032*/ 	.short	0x0004
        /*0034*/ 	.byte	0x00, 0xf0, 0x11, 0x00


	//----- nvinfo : EIATTR_KPARAM_INFO
	.align		4
.L_13:
        /*0038*/ 	.byte	0x04, 0x17
        /*003a*/ 	.short	(.L_15 - .L_14)
.L_14:
        /*003c*/ 	.word	0x00000000
        /*0040*/ 	.short	0x0000
        /*0042*/ 	.short	0x0000
        /*0044*/ 	.byte	0x00, 0xf0, 0x11, 0x00


	//----- nvinfo : EIATTR_SPARSE_MMA_MASK
	.align		4
.L_15:
        /*0048*/ 	.byte	0x03, 0x50
        /*004a*/ 	.short	0x0000


	//----- nvinfo : EIATTR_MAXREG_COUNT
	.align		4
        /*004c*/ 	.byte	0x03, 0x1b
        /*004e*/ 	.short	0x00ff


	//----- nvinfo : EIATTR_MERCURY_ISA_VERSION
	.align		4
        /*0050*/ 	.byte	0x03, 0x5f
        /*0052*/ 	.short	0x0101


	//----- nvinfo : EIATTR_VRC_CTA_INIT_COUNT
	.align		4
        /*0054*/ 	.byte	0x02, 0x4a
	.zero		1
	.zero		1


	//----- nvinfo : EIATTR_EXIT_INSTR_OFFSETS
	.align		4
        /*0058*/ 	.byte	0x04, 0x1c
        /*005a*/ 	.short	(.L_17 - .L_16)


	//   ....[0]....
.L_16:
        /*005c*/ 	.word	0x00000470


	//   ....[1]....
        /*0060*/ 	.word	0x000004a0


	//   ....[2]....
        /*0064*/ 	.word	0x000004d0


	//   ....[3]....
        /*0068*/ 	.word	0x00000500


	//----- nvinfo : EIATTR_CBANK_PARAM_SIZE
	.align		4
.L_17:
        /*006c*/ 	.byte	0x03, 0x19
        /*006e*/ 	.short	0x0018


	//----- nvinfo : EIATTR_PARAM_CBANK
	.align		4
        /*0070*/ 	.byte	0x04, 0x0a
        /*0072*/ 	.short	(.L_19 - .L_18)
	.align		4
.L_18:
        /*0074*/ 	.word	index@(.nv.constant0._Z7simstepiiPhS_)
        /*0078*/ 	.short	0x0380
        /*007a*/ 	.short	0x0018


	//----- nvinfo : EIATTR_SW_WAR
	.align		4
.L_19:
        /*007c*/ 	.byte	0x04, 0x36
        /*007e*/ 	.short	(.L_21 - .L_20)
.L_20:
        /*0080*/ 	.word	0x00000008
.L_21:


//--------------------- .nv.callgraph             --------------------------
	.section	.nv.callgraph,"",@"SHT_CUDA_CALLGRAPH"
	.align	4
	.sectionentsize	8
	.align		4
        /*0000*/ 	.word	0x00000000
	.align		4
        /*0004*/ 	.word	0xffffffff
	.align		4
        /*0008*/ 	.word	0x00000000
	.align		4
        /*000c*/ 	.word	0xfffffffe
	.align		4
        /*0010*/ 	.word	0x00000000
	.align		4
        /*0014*/ 	.word	0xfffffffd
	.align		4
        /*0018*/ 	.word	0x00000000
	.align		4
        /*001c*/ 	.word	0xfffffffc


//--------------------- .text._Z7simstepiiPhS_    --------------------------
	.section	.text._Z7simstepiiPhS_,"ax",@progbits
	.align	128
        .global         _Z7simstepiiPhS_
        .type           _Z7simstepiiPhS_,@function
        .size           _Z7simstepiiPhS_,(.L_x_1 - _Z7simstepiiPhS_)
        .other          _Z7simstepiiPhS_,@"STO_CUDA_ENTRY STV_DEFAULT"
_Z7simstepiiPhS_:
.text._Z7simstepiiPhS_:
[----:B------:R-:W-:Y:S01]  /*0000*/  LDC R1, c[0x0][0x37c] ;  /* 0x0000df00ff017b82 */ /* 0x000fe20000000800 */
[----:B------:R-:W0:Y:S07]  /*0010*/  S2R R0, SR_CTAID.X ;  /* 0x0000000000007919 */ /* 0x000e2e0000002500 */
[----:B------:R-:W1:Y:S01]  /*0020*/  LDC.64 R6, c[0x0][0x380] ;  /* 0x0000e000ff067b82 */ /* 0x000e620000000a00 */
[----:B------:R-:W2:Y:S01]  /*0030*/  LDCU.64 UR4, c[0x0][0x358] ;  /* 0x00006b00ff0477ac */ /* 0x000ea20008000a00 */
[----:B------:R-:W0:Y:S01]  /*0040*/  S2R R3, SR_TID.X ;  /* 0x0000000000037919 */ /* 0x000e220000002100 */
[----:B------:R-:W3:Y:S01]  /*0050*/  LDCU.64 UR6, c[0x0][0x390] ;  /* 0x00007200ff0677ac */ /* 0x000ee20008000a00 */
[----:B------:R-:W4:Y:S04]  /*0060*/  S2R R17, SR_CTAID.Y ;  /* 0x0000000000117919 */ /* 0x000f280000002600 */
[----:B------:R-:W5:Y:S01]  /*0070*/  LDC.64 R8, c[0x0][0x388] ;  /* 0x0000e200ff087b82 */ /* 0x000f620000000a00 */
[----:B------:R-:W4:Y:S01]  /*0080*/  S2R R2, SR_TID.Y ;  /* 0x0000000000027919 */ /* 0x000f220000002200 */
[----:B0-----:R-:W-:-:S02]  /*0090*/  IMAD R0, R0, 0x10, R3 ;  /* 0x0000001000007824 */ /* 0x001fc400078e0203 */
[----:B----4-:R-:W-:-:S04]  /*00a0*/  IMAD R17, R17, 0x10, R2 ;  /* 0x0000001011117824 */ /* 0x010fc800078e0202 */
[----:B-1----:R-:W-:-:S05]  /*00b0*/  IMAD R11, R0, R7, R17 ;  /* 0x00000007000b7224 */ /* 0x002fca00078e0211 */
[----:B------:R-:W-:Y:S02]  /*00c0*/  SHF.R.S32.HI R16, RZ, 0x1f, R11 ;  /* 0x0000001fff107819 */ /* 0x000fe4000001140b */
[----:B-----5:R-:W-:-:S05]  /*00d0*/  IADD3 R4, P0, PT, R11, R8, RZ ;  /* 0x000000080b047210 */ /* 0x020fca0007f1e0ff */
[----:B------:R-:W-:-:S05]  /*00e0*/  IMAD.X R5, R16, 0x1, R9, P0 ;  /* 0x0000000110057824 */ /* 0x000fca00000e0609 */
[----:B--2---:R-:W2:Y:S01]  /*00f0*/  LDG.E.U8 R15, desc[UR4][R4.64] ;  /* 0x00000004040f7981 */ /* 0x004ea2000c1e1100 */
[C---:B------:R-:W-:Y:S01]  /*0100*/  VIADD R2, R0.reuse, 0x1 ;  /* 0x0000000100027836 */ /* 0x040fe20000000000 */
[CC--:B------:R-:W-:Y:S01]  /*0110*/  ISETP.GT.AND P4, PT, R0.reuse, R7.reuse, PT ;  /* 0x000000070000720c */ /* 0x0c0fe20003f84270 */
[CCC-:B------:R-:W-:Y:S01]  /*0120*/  IMAD R14, R0.reuse, R7.reuse, -R7.reuse ;  /* 0x00000007000e7224 */ /* 0x1c0fe200078e0a07 */
[----:B---3--:R-:W-:Y:S01]  /*0130*/  IADD3 R10, P1, PT, R11, UR6, RZ ;  /* 0x000000060b0a7c10 */ /* 0x008fe2000ff3e0ff */
[-C--:B------:R-:W-:Y:S01]  /*0140*/  IMAD R12, R0, R7.reuse, R7 ;  /* 0x00000007000c7224 */ /* 0x080fe200078e0207 */
[----:B------:R-:W-:Y:S01]  /*0150*/  ISETP.GE.AND P0, PT, R2, R7, PT ;  /* 0x000000070200720c */ /* 0x000fe20003f06270 */
[----:B------:R-:W-:Y:S01]  /*0160*/  VIADD R21, R17, 0x1 ;  /* 0x0000000111157836 */ /* 0x000fe20000000000 */
[C---:B------:R-:W-:Y:S02]  /*0170*/  ISETP.GT.AND P4, PT, R0.reuse, RZ, !P4 ;  /* 0x000000ff0000720c */ /* 0x040fe40006784270 */
[----:B------:R-:W-:-:S02]  /*0180*/  ISETP.GT.AND P0, PT, R0, -0x2, !P0 ;  /* 0xfffffffe0000780c */ /* 0x000fc40004704270 */
[--C-:B------:R-:W-:Y:S02]  /*0190*/  SHF.R.S32.HI R18, RZ, 0x1f, R14.reuse ;  /* 0x0000001fff127819 */ /* 0x100fe4000001140e */
[C---:B------:R-:W-:Y:S02]  /*01a0*/  ISETP.GE.OR P2, PT, R17.reuse, R6, !P0 ;  /* 0x000000061100720c */ /* 0x040fe40004746670 */
[C---:B------:R-:W-:Y:S02]  /*01b0*/  IADD3 R2, P3, P5, R17.reuse, R8, R14 ;  /* 0x0000000811027210 */ /* 0x040fe40007d7e00e */
[----:B------:R-:W-:Y:S02]  /*01c0*/  ISETP.GE.OR P6, PT, R17, R6, !P4 ;  /* 0x000000061100720c */ /* 0x000fe400067c6670 */
[----:B------:R-:W-:Y:S02]  /*01d0*/  SHF.R.S32.HI R20, RZ, 0x1f, R12 ;  /* 0x0000001fff147819 */ /* 0x000fe4000001140c */
[----:B------:R-:W-:-:S02]  /*01e0*/  IADD3.X R3, PT, PT, RZ, R9, R18, P3, P5 ;  /* 0x00000009ff037210 */ /* 0x000fc40001fea412 */
[C---:B------:R-:W-:Y:S02]  /*01f0*/  IADD3 R12, P3, P5, R17.reuse, R8, R12 ;  /* 0x00000008110c7210 */ /* 0x040fe40007d7e00c */
[----:B------:R-:W-:Y:S02]  /*0200*/  IADD3.X R11, PT, PT, R16, UR7, RZ, P1, !PT ;  /* 0x00000007100b7c10 */ /* 0x000fe40008ffe4ff */
[----:B------:R-:W-:Y:S02]  /*0210*/  IADD3.X R13, PT, PT, RZ, R9, R20, P3, P5 ;  /* 0x00000009ff0d7210 */ /* 0x000fe40001fea414 */
[-C--:B------:R-:W-:Y:S01]  /*0220*/  ISETP.GE.AND P1, PT, R0, R7.reuse, PT ;  /* 0x000000070000720c */ /* 0x080fe20003f26270 */
[----:B------:R-:W-:Y:S01]  /*0230*/  @!P6 IMAD.IADD R14, R17, 0x1, R14 ;  /* 0x00000001110ee824 */ /* 0x000fe200078e020e */
[----:B------:R-:W-:Y:S02]  /*0240*/  @!P2 IADD3 R18, P3, PT, R4, R7, RZ ;  /* 0x000000070412a210 */ /* 0x000fe40007f7e0ff */
[----:B------:R-:W-:-:S02]  /*0250*/  ISETP.GT.AND P1, PT, R0, -0x1, !P1 ;  /* 0xffffffff0000780c */ /* 0x000fc40004f24270 */
[----:B------:R-:W-:Y:S01]  /*0260*/  @!P2 LEA.HI.X.SX32 R19, R7, R5, 0x1, P3 ;  /* 0x000000050713a211 */ /* 0x000fe200018f0eff */
[----:B------:R-:W-:Y:S01]  /*0270*/  IMAD.MOV.U32 R7, RZ, RZ, RZ ;  /* 0x000000ffff077224 */ /* 0x000fe200078e00ff */
[C---:B------:R-:W-:Y:S02]  /*0280*/  ISETP.EQ.OR P3, PT, R17.reuse, RZ, !P1 ;  /* 0x000000ff1100720c */ /* 0x040fe40004f62670 */
[C---:B------:R-:W-:Y:S02]  /*0290*/  @!P6 IADD3 R8, P5, PT, R14.reuse, R8, RZ ;  /* 0x000000080e08e210 */ /* 0x040fe40007fbe0ff */
[C---:B------:R-:W-:Y:S02]  /*02a0*/  ISETP.GT.OR P3, PT, R17.reuse, R6, P3 ;  /* 0x000000061100720c */ /* 0x040fe40001f64670 */
[----:B------:R-:W-:Y:S02]  /*02b0*/  @!P6 LEA.HI.X.SX32 R9, R14, R9, 0x1, P5 ;  /* 0x000000090e09e211 */ /* 0x000fe400028f0eff */
[----:B------:R-:W-:-:S02]  /*02c0*/  ISETP.EQ.OR P5, PT, R17, RZ, !P0 ;  /* 0x000000ff1100720c */ /* 0x000fc400047a2670 */
[CC--:B------:R-:W-:Y:S01]  /*02d0*/  ISETP.GE.OR P1, PT, R21.reuse, R6.reuse, !P1 ;  /* 0x000000061500720c */ /* 0x0c0fe20004f26670 */
[----:B------:R-:W-:Y:S01]  /*02e0*/  IMAD.MOV.U32 R0, RZ, RZ, RZ ;  /* 0x000000ffff007224 */ /* 0x000fe200078e00ff */
[-C--:B------:R-:W-:Y:S02]  /*02f0*/  ISETP.GE.OR P0, PT, R21, R6.reuse, !P0 ;  /* 0x000000061500720c */ /* 0x080fe40004706670 */
[C---:B------:R-:W-:Y:S01]  /*0300*/  ISETP.GT.OR P5, PT, R17.reuse, R6, P5 ;  /* 0x000000061100720c */ /* 0x040fe20002fa4670 */
[----:B------:R-:W-:Y:S01]  /*0310*/  IMAD.MOV.U32 R14, RZ, RZ, RZ ;  /* 0x000000ffff0e7224 */ /* 0x000fe200078e00ff */
[----:B--2---:R0:W-:Y:S04]  /*0320*/  STG.E.U8 desc[UR4][R10.64], R15 ;  /* 0x0000000f0a007986 */ /* 0x0041e8000c101104 */
[----:B------:R1:W2:Y:S01]  /*0330*/  @!P2 LDG.E.U8 R7, desc[UR4][R18.64] ;  /* 0x000000041207a981 */ /* 0x0002a2000c1e1100 */
[----:B------:R-:W-:-:S02]  /*0340*/  ISETP.EQ.OR P2, PT, R17, RZ, !P4 ;  /* 0x000000ff1100720c */ /* 0x000fc40006742670 */
[-C--:B------:R-:W-:Y:S01]  /*0350*/  ISETP.GE.OR P4, PT, R21, R6.reuse, !P4 ;  /* 0x000000061500720c */ /* 0x080fe20006786670 */
[----:B------:R-:W2:Y:S01]  /*0360*/  @!P6 LDG.E.U8 R0, desc[UR4][R8.64] ;  /* 0x000000040800e981 */ /* 0x000ea2000c1e1100 */
[----:B------:R-:W-:Y:S01]  /*0370*/  ISETP.GT.OR P2, PT, R17, R6, P2 ;  /* 0x000000061100720c */ /* 0x000fe20001744670 */
[----:B------:R-:W-:Y:S01]  /*0380*/  IMAD.MOV.U32 R6, RZ, RZ, RZ ;  /* 0x000000ffff067224 */ /* 0x000fe200078e00ff */
[----:B------:R-:W-:Y:S01]  /*0390*/  CS2R R16, SRZ ;  /* 0x0000000000107805 */ /* 0x000fe2000001ff00 */
[----:B------:R-:W3:Y:S01]  /*03a0*/  @!P1 LDG.E.U8 R14, desc[UR4][R4.64+0x1] ;  /* 0x00000104040e9981 */ /* 0x000ee2000c1e1100 */
[----:B-1----:R-:W-:-:S03]  /*03b0*/  CS2R R18, SRZ ;  /* 0x0000000000127805 */ /* 0x002fc6000001ff00 */
[----:B------:R-:W2:Y:S04]  /*03c0*/  @!P3 LDG.E.U8 R6, desc[UR4][R4.64+-0x1] ;  /* 0xffffff040406b981 */ /* 0x000ea8000c1e1100 */
[----:B------:R-:W4:Y:S04]  /*03d0*/  @!P4 LDG.E.U8 R16, desc[UR4][R2.64+0x1] ;  /* 0x000001040210c981 */ /* 0x000f28000c1e1100 */
[----:B------:R-:W3:Y:S04]  /*03e0*/  @!P2 LDG.E.U8 R17, desc[UR4][R2.64+-0x1] ;  /* 0xffffff040211a981 */ /* 0x000ee8000c1e1100 */
[----:B------:R-:W4:Y:S04]  /*03f0*/  @!P5 LDG.E.U8 R19, desc[UR4][R12.64+-0x1] ;  /* 0xffffff040c13d981 */ /* 0x000f28000c1e1100 */
[----:B------:R-:W5:Y:S01]  /*0400*/  @!P0 LDG.E.U8 R18, desc[UR4][R12.64+0x1] ;  /* 0x000001040c128981 */ /* 0x000f62000c1e1100 */
[----:B--2---:R-:W-:-:S04]  /*0410*/  IADD3 R0, PT, PT, R6, R7, R0 ;  /* 0x0000000706007210 */ /* 0x004fc80007ffe000 */
[----:B---3--:R-:W-:-:S04]  /*0420*/  IADD3 R0, PT, PT, R17, R0, R14 ;  /* 0x0000000011007210 */ /* 0x008fc80007ffe00e */
[----:B----4-:R-:W-:-:S05]  /*0430*/  IADD3 R19, PT, PT, R19, R0, R16 ;  /* 0x0000000013137210 */ /* 0x010fca0007ffe010 */
[----:B-----5:R-:W-:-:S05]  /*0440*/  IMAD.IADD R18, R19, 0x1, R18 ;  /* 0x0000000113127824 */ /* 0x020fca00078e0212 */
[----:B------:R-:W-:-:S13]  /*0450*/  ISETP.GT.U32.AND P0, PT, R18, 0x1, PT ;  /* 0x000000011200780c */ /* 0x000fda0003f04070 */
[----:B------:R0:W-:Y:S01]  /*0460*/  @!P0 STG.E.U8 desc[UR4][R10.64], RZ ;  /* 0x000000ff0a008986 */ /* 0x0001e2000c101104 */
[----:B------:R-:W-:Y:S05]  /*0470*/  @!P0 EXIT ;  /* 0x000000000000894d */ /* 0x000fea0003800000 */
[----:B------:R-:W-:-:S13]  /*0480*/  ISETP.GE.U32.AND P0, PT, R18, 0x4, PT ;  /* 0x000000041200780c */ /* 0x000fda0003f06070 */
[----:B------:R1:W-:Y:S01]  /*0490*/  @P0 STG.E.U8 desc[UR4][R10.64], RZ ;  /* 0x000000ff0a000986 */ /* 0x0003e2000c101104 */
[----:B------:R-:W-:Y:S05]  /*04a0*/  @P0 EXIT ;  /* 0x000000000000094d */ /* 0x000fea0003800000 */
[----:B------:R-:W-:-:S04]  /*04b0*/  ISETP.NE.AND P0, PT, R15, RZ, PT ;  /* 0x000000ff0f00720c */ /* 0x000fc80003f05270 */
[----:B------:R-:W-:-:S13]  /*04c0*/  ISETP.NE.OR P0, PT, R18, 0x3, P0 ;  /* 0x000000031200780c */ /* 0x000fda0000705670 */
[----:B------:R-:W-:Y:S05]  /*04d0*/  @P0 EXIT ;  /* 0x000000000000094d */ /* 0x000fea0003800000 */
[----:B------:R-:W-:-:S05]  /*04e0*/  IMAD.MOV.U32 R5, RZ, RZ, 0x1 ;  /* 0x00000001ff057424 */ /* 0x000fca00078e00ff */
[----:B------:R-:W-:Y:S01]  /*04f0*/  STG.E.U8 desc[UR4][R10.64], R5 ;  /* 0x000000050a007986 */ /* 0x000fe2000c101104 */
[----:B------:R-:W-:Y:S05]  /*0500*/  EXIT ;  /* 0x000000000000794d */ /* 0x000fea0003800000 */
.L_x_0:
[----:B------:R-:W-:-:S00]  /*0510*/  BRA `(.L_x_0) ;  /* 0xfffffffc00fc7947 */ /* 0x000fc0000383ffff */
[----:B------:R-:W-:-:S00]  /*0520*/  NOP ;  /* 0x0000000000007918 */ /* 0x000fc00000000000 */
        /* <DEDUP_REMOVED lines=13> */
.L_x_1:


//--------------------- .nv.shared.reserved.0     --------------------------
	.section	.nv.shared.reserved.0,"aw",@nobits
	.weak		__nv_reservedSMEM_offset_0_alias
	.size		__nv_reservedSMEM_offset_0_alias, 0, 64
	.other		__nv_reservedSMEM_offset_0_alias,@"STO_CUDA_RESERVED_SHARED STV_DEFAULT"
__nv_reservedSMEM_offset_0_alias:
	.zero		0
	.zero		64


//--------------------- .nv.constant0._Z7simstepiiPhS_ --------------------------
	.section	.nv.constant0._Z7simstepiiPhS_,"a",@progbits
	.sectionflags	@""
	.align	4
.nv.constant0._Z7simstepiiPhS_:
	.zero		920


//--------------------- SYMBOLS --------------------------

	.type		.nv.reservedSmem.offset0,@object
	.size		.nv.reservedSmem.offset0,0x4
